//
// Generated by NVIDIA NVVM Compiler
//
// Compiler Build ID: CL-36424714
// Cuda compilation tools, release 13.0, V13.0.88
// Based on NVVM 20.0.0
//

.version 9.0
.target sm_100
.address_size 64

	// .globl	_Z19CheckNumericsKernelIdEvPKT_iPi

.visible .entry _Z19CheckNumericsKernelIdEvPKT_iPi(
	.param .u64 .ptr .align 1 _Z19CheckNumericsKernelIdEvPKT_iPi_param_0,
	.param .u32 _Z19CheckNumericsKernelIdEvPKT_iPi_param_1,
	.param .u64 .ptr .align 1 _Z19CheckNumericsKernelIdEvPKT_iPi_param_2
)
{
	.reg .pred 	%p<5>;
	.reg .b32 	%r<13>;
	.reg .b64 	%rd<7>;
	.reg .b64 	%fd<3>;

	ld.param.u64 	%rd3, [_Z19CheckNumericsKernelIdEvPKT_iPi_param_0];
	ld.param.u32 	%r6, [_Z19CheckNumericsKernelIdEvPKT_iPi_param_1];
	ld.param.u64 	%rd4, [_Z19CheckNumericsKernelIdEvPKT_iPi_param_2];
	cvta.to.global.u64 	%rd1, %rd4;
	mov.u32 	%r7, %ctaid.x;
	mov.u32 	%r1, %ntid.x;
	mov.u32 	%r8, %tid.x;
	mad.lo.s32 	%r12, %r7, %r1, %r8;
	setp.ge.s32 	%p1, %r12, %r6;
	@%p1 bra 	$L__BB0_7;
	mov.u32 	%r9, %nctaid.x;
	mul.lo.s32 	%r3, %r9, %r1;
	cvta.to.global.u64 	%rd2, %rd3;
$L__BB0_2:
	mul.wide.s32 	%rd5, %r12, 8;
	add.s64 	%rd6, %rd2, %rd5;
	ld.global.nc.f64 	%fd1, [%rd6];
	setp.num.f64 	%p2, %fd1, %fd1;
	@%p2 bra 	$L__BB0_4;
	mov.b32 	%r10, 1;
	st.global.u32 	[%rd1], %r10;
$L__BB0_4:
	abs.f64 	%fd2, %fd1;
	setp.neu.f64 	%p3, %fd2, 0d7FF0000000000000;
	@%p3 bra 	$L__BB0_6;
	mov.b32 	%r11, 1;
	st.global.u32 	[%rd1+4], %r11;
$L__BB0_6:
	add.s32 	%r12, %r12, %r3;
	setp.lt.s32 	%p4, %r12, %r6;
	@%p4 bra 	$L__BB0_2;
$L__BB0_7:
	ret;

}


// ===== COMPILED SASS (sm_100) =====

	.target	sm_100

	.elftype	@"ET_EXEC"


//--------------------- .note.nv.tkinfo           --------------------------
	.section	.note.nv.tkinfo,"",@"SHT_NOTE"
	.sectionflags	@"SHF_NOTE_NV_TKINFO"
	.tkinfo
        /*0018*/ 	.word	0x00000002
        /*0030*/ 	.string	""
        /*0030*/ 	.string	"ptxas"
        /*0030*/ 	.string	"Cuda compilation tools, release 13.0, V13.0.88"
        /*0030*/ 	.string	"Build cuda_13.0.r13.0/compiler.36424714_0"
        /*0030*/ 	.string	"-arch sm_100 -m 64 "



//--------------------- .note.nv.cuinfo           --------------------------
	.section	.note.nv.cuinfo,"",@"SHT_NOTE"
	.sectionflags	@"SHF_NOTE_NV_CUINFO"
        /*0018*/ 	.short	0x0002
        /*001a*/ 	.short	0x0064
        /*001c*/ 	.short	0x0082
	.zero		2


//--------------------- .nv.info                  --------------------------
	.section	.nv.info,"",@"SHT_CUDA_INFO"
	.align	4


	//----- nvinfo : EIATTR_REGCOUNT
	.align		4
        /*0000*/ 	.byte	0x04, 0x2f
        /*0002*/ 	.short	(.L_1 - .L_0)
	.align		4
.L_0:
        /*0004*/ 	.word	index@(_Z19CheckNumericsKernelIdEvPKT_iPi)
        /*0008*/ 	.word	0x00000012


	//----- nvinfo : EIATTR_FRAME_SIZE
	.align		4
.L_1:
        /*000c*/ 	.byte	0x04, 0x11
        /*000e*/ 	.short	(.L_3 - .L_2)
	.align		4
.L_2:
        /*0010*/ 	.word	index@(_Z19CheckNumericsKernelIdEvPKT_iPi)
        /*0014*/ 	.word	0x00000000


	//----- nvinfo : EIATTR_MIN_STACK_SIZE
	.align		4
.L_3:
        /*0018*/ 	.byte	0x04, 0x12
        /*001a*/ 	.short	(.L_5 - .L_4)
	.align		4
.L_4:
        /*001c*/ 	.word	index@(_Z19CheckNumericsKernelIdEvPKT_iPi)
        /*0020*/ 	.word	0x00000000
.L_5:


//--------------------- .nv.compat                --------------------------
	.section	.nv.compat,"",@"SHT_CUDA_COMPAT_INFO"
	.align	4
        /*0000*/ 	.byte	0x02, 0x09, 0x00, 0x00, 0x02, 0x02, 0x01, 0x00, 0x02, 0x05, 0x05, 0x00, 0x03, 0x07, 0x01, 0x01
        /*0010*/ 	.byte	0x02, 0x03, 0x00, 0x00, 0x02, 0x06, 0x01, 0x00, 0x04, 0x0b, 0x08, 0x00, 0x01, 0x00, 0x00, 0x00
        /*0020*/ 	.byte	0x00, 0x00, 0x00, 0x00


//--------------------- .nv.info._Z19CheckNumericsKernelIdEvPKT_iPi --------------------------
	.section	.nv.info._Z19CheckNumericsKernelIdEvPKT_iPi,"",@"SHT_CUDA_INFO"
	.sectionflags	@""
	.align	4


	//----- nvinfo : EIATTR_CUDA_API_VERSION
	.align		4
        /*0000*/ 	.byte	0x04, 0x37
        /*0002*/ 	.short	(.L_7 - .L_6)
.L_6:
        /*0004*/ 	.word	0x00000082


	//----- nvinfo : EIATTR_KPARAM_INFO
	.align		4
.L_7:
        /*0008*/ 	.byte	0x04, 0x17
        /*000a*/ 	.short	(.L_9 - .L_8)
.L_8:
        /*000c*/ 	.word	0x00000000
        /*0010*/ 	.short	0x0002
        /*0012*/ 	.short	0x0010
        /*0014*/ 	.byte	0x00, 0xf5, 0x21, 0x00


	//----- nvinfo : EIATTR_KPARAM_INFO
	.align		4
.L_9:
        /*0018*/ 	.byte	0x04, 0x17
        /*001a*/ 	.short	(.L_11 - .L_10)
.L_10:
        /*001c*/ 	.word	0x00000000
        /*0020*/ 	.short	0x0001
        /*0022*/ 	.short	0x0008
        /*0024*/ 	.byte	0x00, 0xf0, 0x11, 0x00


	//----- nvinfo : EIATTR_KPARAM_INFO
	.align		4
.L_11:
        /*0028*/ 	.byte	0x04, 0x17
        /*002a*/ 	.short	(.L_13 - .L_12)
.L_12:
        /*002c*/ 	.word	0x00000000
        /*0030*/ 	.short	0x0000
        /*0032*/ 	.short	0x0000
        /*0034*/ 	.byte	0x00, 0xf5, 0x21, 0x00


	//----- nvinfo : EIATTR_SPARSE_MMA_MASK
	.align		4
.L_13:
        /*0038*/ 	.byte	0x03, 0x50
        /*003a*/ 	.short	0x0000


	//----- nvinfo : EIATTR_MAXREG_COUNT
	.align		4
        /*003c*/ 	.byte	0x03, 0x1b
        /*003e*/ 	.short	0x00ff


	//----- nvinfo : EIATTR_MERCURY_ISA_VERSION
	.align		4
        /*0040*/ 	.byte	0x03, 0x5f
        /*0042*/ 	.short	0x0101


	//----- nvinfo : EIATTR_VRC_CTA_INIT_COUNT
	.align		4
        /*0044*/ 	.byte	0x02, 0x4a
	.zero		1
	.zero		1


	//----- nvinfo : EIATTR_EXIT_INSTR_OFFSETS
	.align		4
        /*0048*/ 	.byte	0x04, 0x1c
        /*004a*/ 	.short	(.L_15 - .L_14)


	//   ....[0]....
.L_14:
        /*004c*/ 	.word	0x00000070


	//   ....[1]....
        /*0050*/ 	.word	0x000001a0


	//----- nvinfo : EIATTR_CRS_STACK_SIZE
	.align		4
.L_15:
        /*0054*/ 	.byte	0x04, 0x1e
        /*0056*/ 	.short	(.L_17 - .L_16)
.L_16:
        /*0058*/ 	.word	0x00000000


	//----- nvinfo : EIATTR_CBANK_PARAM_SIZE
	.align		4
.L_17:
        /*005c*/ 	.byte	0x03, 0x19
        /*005e*/ 	.short	0x0018


	//----- nvinfo : EIATTR_PARAM_CBANK
	.align		4
        /*0060*/ 	.byte	0x04, 0x0a
        /*0062*/ 	.short	(.L_19 - .L_18)
	.align		4
.L_18:
        /*0064*/ 	.word	index@(.nv.constant0._Z19CheckNumericsKernelIdEvPKT_iPi)
        /*0068*/ 	.short	0x0380
        /*006a*/ 	.short	0x0018


	//----- nvinfo : EIATTR_SW_WAR
	.align		4
.L_19:
        /*006c*/ 	.byte	0x04, 0x36
        /*006e*/ 	.short	(.L_21 - .L_20)
.L_20:
        /*0070*/ 	.word	0x00000008
.L_21:


//--------------------- .nv.callgraph             --------------------------
	.section	.nv.callgraph,"",@"SHT_CUDA_CALLGRAPH"
	.align	4
	.sectionentsize	8
	.align		4
        /*0000*/ 	.word	0x00000000
	.align		4
        /*0004*/ 	.word	0xffffffff
	.align		4
        /*0008*/ 	.word	0x00000000
	.align		4
        /*000c*/ 	.word	0xfffffffe
	.align		4
        /*0010*/ 	.word	0x00000000
	.align		4
        /*0014*/ 	.word	0xfffffffd
	.align		4
        /*0018*/ 	.word	0x00000000
	.align		4
        /*001c*/ 	.word	0xfffffffc


//--------------------- .text._Z19CheckNumericsKernelIdEvPKT_iPi --------------------------
	.section	.text._Z19CheckNumericsKernelIdEvPKT_iPi,"ax",@progbits
	.align	128
        .global         _Z19CheckNumericsKernelIdEvPKT_iPi
        .type           _Z19CheckNumericsKernelIdEvPKT_iPi,@function
        .size           _Z19CheckNumericsKernelIdEvPKT_iPi,(.L_x_2 - _Z19CheckNumericsKernelIdEvPKT_iPi)
        .other          _Z19CheckNumericsKernelIdEvPKT_iPi,@"STO_CUDA_ENTRY STV_DEFAULT"
_Z19CheckNumericsKernelIdEvPKT_iPi:
.text._Z19CheckNumericsKernelIdEvPKT_iPi:
[----:B------:R-:W-:Y:S01]  /*0000*/  LDC R1, c[0x0][0x37c] ;  /* 0x0000df00ff017b82 */ /* 0x000fe20000000800 */
[----:B------:R-:W0:Y:S07]  /*0010*/  S2R R0, SR_TID.X ;  /* 0x0000000000007919 */ /* 0x000e2e0000002100 */
[----:B------:R-:W0:Y:S01]  /*0020*/  S2UR UR4, SR_CTAID.X ;  /* 0x00000000000479c3 */ /* 0x000e220000002500 */
[----:B------:R-:W1:Y:S07]  /*0030*/  LDCU UR5, c[0x0][0x388] ;  /* 0x00007100ff0577ac */ /* 0x000e6e0008000800 */
[----:B------:R-:W0:Y:S02]  /*0040*/  LDC R11, c[0x0][0x360] ;  /* 0x0000d800ff0b7b82 */ /* 0x000e240000000800 */
[----:B0-----:R-:W-:-:S05]  /*0050*/  IMAD R0, R11, UR4, R0 ;  /* 0x000000040b007c24 */ /* 0x001fca000f8e0200 */
[----:B-1----:R-:W-:-:S13]  /*0060*/  ISETP.GE.AND P0, PT, R0, UR5, PT ;  /* 0x0000000500007c0c */ /* 0x002fda000bf06270 */
[----:B------:R-:W-:Y:S05]  /*0070*/  @P0 EXIT ;  /* 0x000000000000094d */ /* 0x000fea0003800000 */
[----:B------:R-:W0:Y:S01]  /*0080*/  LDC.64 R6, c[0x0][0x380] ;  /* 0x0000e000ff067b82 */ /* 0x000e220000000a00 */
[----:B------:R-:W1:Y:S01]  /*0090*/  LDCU UR4, c[0x0][0x370] ;  /* 0x00006e00ff0477ac */ /* 0x000e620008000800 */
[----:B------:R-:W2:Y:S01]  /*00a0*/  LDCU.64 UR6, c[0x0][0x358] ;  /* 0x00006b00ff0677ac */ /* 0x000ea20008000a00 */
[----:B------:R-:W3:Y:S01]  /*00b0*/  LDCU UR5, c[0x0][0x388] ;  /* 0x00007100ff0577ac */ /* 0x000ee20008000800 */
[----:B-1----:R-:W-:-:S07]  /*00c0*/  IMAD R11, R11, UR4, RZ ;  /* 0x000000040b0b7c24 */ /* 0x002fce000f8e02ff */
.L_x_0:
[----:B0-----:R-:W-:-:S06]  /*00d0*/  IMAD.WIDE R2, R0, 0x8, R6 ;  /* 0x0000000800027825 */ /* 0x001fcc00078e0206 */
[----:B--2---:R-:W2:Y:S01]  /*00e0*/  LDG.E.64.CONSTANT R2, desc[UR6][R2.64] ;  /* 0x0000000602027981 */ /* 0x004ea2000c1e9b00 */
[----:B------:R-:W-:Y:S01]  /*00f0*/  IADD3 R0, PT, PT, R11, R0, RZ ;  /* 0x000000000b007210 */ /* 0x000fe20007ffe0ff */
[C---:B--2---:R-:W-:Y:S02]  /*0100*/  DSETP.NAN.AND P0, PT, R2.reuse, R2, PT ;  /* 0x000000020200722a */ /* 0x044fe40003f08000 */
[----:B------:R-:W-:-:S12]  /*0110*/  DSETP.NEU.AND P1, PT, |R2|, +INF , PT ;  /* 0x7ff000000200742a */ /* 0x000fd80003f2d200 */
[----:B----4-:R-:W0:Y:S01]  /*0120*/  @P0 LDC.64 R4, c[0x0][0x390] ;  /* 0x0000e400ff040b82 */ /* 0x010e220000000a00 */
[----:B------:R-:W-:Y:S02]  /*0130*/  @P0 MOV R13, 0x1 ;  /* 0x00000001000d0802 */ /* 0x000fe40000000f00 */
[----:B------:R-:W-:-:S05]  /*0140*/  @!P1 MOV R15, 0x1 ;  /* 0x00000001000f9802 */ /* 0x000fca0000000f00 */
[----:B------:R-:W1:Y:S01]  /*0150*/  @!P1 LDC.64 R8, c[0x0][0x390] ;  /* 0x0000e400ff089b82 */ /* 0x000e620000000a00 */
[----:B0-----:R4:W-:Y:S01]  /*0160*/  @P0 STG.E desc[UR6][R4.64], R13 ;  /* 0x0000000d04000986 */ /* 0x0019e2000c101906 */
[----:B---3--:R-:W-:-:S03]  /*0170*/  ISETP.GE.AND P0, PT, R0, UR5, PT ;  /* 0x0000000500007c0c */ /* 0x008fc6000bf06270 */
[----:B-1----:R4:W-:Y:S10]  /*0180*/  @!P1 STG.E desc[UR6][R8.64+0x4], R15 ;  /* 0x0000040f08009986 */ /* 0x0029f4000c101906 */
[----:B------:R-:W-:Y:S05]  /*0190*/  @!P0 BRA `(.L_x_0) ;  /* 0xfffffffc00cc8947 */ /* 0x000fea000383ffff */
[----:B------:R-:W-:Y:S05]  /*01a0*/  EXIT ;  /* 0x000000000000794d */ /* 0x000fea0003800000 */
.L_x_1:
[----:B------:R-:W-:-:S00]  /*01b0*/  BRA `(.L_x_1) ;  /* 0xfffffffc00fc7947 */ /* 0x000fc0000383ffff */
[----:B------:R-:W-:-:S00]  /*01c0*/  NOP ;  /* 0x0000000000007918 */ /* 0x000fc00000000000 */
        /* <DEDUP_REMOVED lines=11> */
.L_x_2:


//--------------------- .nv.shared.reserved.0     --------------------------
	.section	.nv.shared.reserved.0,"aw",@nobits
	.weak		__nv_reservedSMEM_offset_0_alias
	.size		__nv_reservedSMEM_offset_0_alias, 0, 64
	.other		__nv_reservedSMEM_offset_0_alias,@"STO_CUDA_RESERVED_SHARED STV_DEFAULT"
__nv_reservedSMEM_offset_0_alias:
	.zero		0
	.zero		64


//--------------------- .nv.constant0._Z19CheckNumericsKernelIdEvPKT_iPi --------------------------
	.section	.nv.constant0._Z19CheckNumericsKernelIdEvPKT_iPi,"a",@progbits
	.sectionflags	@""
	.align	4
.nv.constant0._Z19CheckNumericsKernelIdEvPKT_iPi:
	.zero		920


//--------------------- SYMBOLS --------------------------

	.type		.nv.reservedSmem.offset0,@object
	.size		.nv.reservedSmem.offset0,0x4
